//
// Generated by NVIDIA NVVM Compiler
//
// Compiler Build ID: CL-36424714
// Cuda compilation tools, release 13.0, V13.0.88
// Based on NVVM 20.0.0
//

.version 9.0
.target sm_100
.address_size 64

	// .globl	_Z8mykernelv
.extern .func  (.param .b32 func_retval0) vprintf
(
	.param .b64 vprintf_param_0,
	.param .b64 vprintf_param_1
)
;
.global .align 1 .b8 $str[26] = {72, 101, 108, 108, 111, 32, 119, 111, 114, 108, 100, 32, 102, 114, 111, 109, 32, 100, 101, 118, 105, 99, 101, 33, 10};

.visible .entry _Z8mykernelv()
{
	.reg .b32 	%r<3>;
	.reg .b64 	%rd<3>;

	mov.u64 	%rd1, $str;
	cvta.global.u64 	%rd2, %rd1;
	{ // callseq 0, 0
	.param .b64 param0;
	st.param.b64 	[param0], %rd2;
	.param .b64 param1;
	st.param.b64 	[param1], 0;
	.param .b32 retval0;
	call.uni (retval0), 
	vprintf, 
	(
	param0, 
	param1
	);
	ld.param.b32 	%r1, [retval0];
	} // callseq 0
	ret;

}


// ===== COMPILED SASS (sm_100) =====

	.target	sm_100

	.elftype	@"ET_EXEC"


//--------------------- .note.nv.tkinfo           --------------------------
	.section	.note.nv.tkinfo,"",@"SHT_NOTE"
	.sectionflags	@"SHF_NOTE_NV_TKINFO"
	.tkinfo
        /*0018*/ 	.word	0x00000002
        /*0030*/ 	.string	""
        /*0030*/ 	.string	"ptxas"
        /*0030*/ 	.string	"Cuda compilation tools, release 13.0, V13.0.88"
        /*0030*/ 	.string	"Build cuda_13.0.r13.0/compiler.36424714_0"
        /*0030*/ 	.string	"-arch sm_100 -m 64 "



//--------------------- .note.nv.cuinfo           --------------------------
	.section	.note.nv.cuinfo,"",@"SHT_NOTE"
	.sectionflags	@"SHF_NOTE_NV_CUINFO"
        /*0018*/ 	.short	0x0002
        /*001a*/ 	.short	0x0064
        /*001c*/ 	.short	0x0082
	.zero		2


//--------------------- .nv.info                  --------------------------
	.section	.nv.info,"",@"SHT_CUDA_INFO"
	.align	4


	//----- nvinfo : EIATTR_REGCOUNT
	.align		4
        /*0000*/ 	.byte	0x04, 0x2f
        /*0002*/ 	.short	(.L_2 - .L_1)
	.align		4
.L_1:
        /*0004*/ 	.word	index@(_Z8mykernelv)
        /*0008*/ 	.word	0x00000018


	//----- nvinfo : EIATTR_FRAME_SIZE
	.align		4
.L_2:
        /*000c*/ 	.byte	0x04, 0x11
        /*000e*/ 	.short	(.L_4 - .L_3)
	.align		4
.L_3:
        /*0010*/ 	.word	index@(_Z8mykernelv)
        /*0014*/ 	.word	0x00000000


	//----- nvinfo : EIATTR_MIN_STACK_SIZE
	.align		4
.L_4:
        /*0018*/ 	.byte	0x04, 0x12
        /*001a*/ 	.short	(.L_6 - .L_5)
	.align		4
.L_5:
        /*001c*/ 	.word	index@(_Z8mykernelv)
        /*0020*/ 	.word	0x00000000
.L_6:


//--------------------- .nv.compat                --------------------------
	.section	.nv.compat,"",@"SHT_CUDA_COMPAT_INFO"
	.align	4
        /*0000*/ 	.byte	0x02, 0x09, 0x00, 0x00, 0x02, 0x02, 0x01, 0x00, 0x02, 0x05, 0x05, 0x00, 0x03, 0x07, 0x01, 0x01
        /*0010*/ 	.byte	0x02, 0x03, 0x00, 0x00, 0x02, 0x06, 0x01, 0x00, 0x04, 0x0b, 0x08, 0x00, 0x09, 0x00, 0x00, 0x00
        /*0020*/ 	.byte	0x00, 0x00, 0x00, 0x00


//--------------------- .nv.info._Z8mykernelv     --------------------------
	.section	.nv.info._Z8mykernelv,"",@"SHT_CUDA_INFO"
	.sectionflags	@""
	.align	4


	//----- nvinfo : EIATTR_CUDA_API_VERSION
	.align		4
        /*0000*/ 	.byte	0x04, 0x37
        /*0002*/ 	.short	(.L_8 - .L_7)
.L_7:
        /*0004*/ 	.word	0x00000082


	//----- nvinfo : EIATTR_SPARSE_MMA_MASK
	.align		4
.L_8:
        /*0008*/ 	.byte	0x03, 0x50
        /*000a*/ 	.short	0x0000


	//----- nvinfo : EIATTR_MAXREG_COUNT
	.align		4
        /*000c*/ 	.byte	0x03, 0x1b
        /*000e*/ 	.short	0x00ff


	//----- nvinfo : EIATTR_EXTERNS
	.align		4
        /*0010*/ 	.byte	0x04, 0x0f
        /*0012*/ 	.short	(.L_10 - .L_9)


	//   ....[0]....
	.align		4
.L_9:
        /*0014*/ 	.word	index@(vprintf)


	//----- nvinfo : EIATTR_MERCURY_ISA_VERSION
	.align		4
.L_10:
        /*0018*/ 	.byte	0x03, 0x5f
        /*001a*/ 	.short	0x0101


	//----- nvinfo : EIATTR_VRC_CTA_INIT_COUNT
	.align		4
        /*001c*/ 	.byte	0x02, 0x4a
	.zero		1
	.zero		1


	//----- nvinfo : EIATTR_SYSCALL_OFFSETS
	.align		4
        /*0020*/ 	.byte	0x04, 0x46
        /*0022*/ 	.short	(.L_12 - .L_11)


	//   ....[0]....
.L_11:
        /*0024*/ 	.word	0x00000080


	//----- nvinfo : EIATTR_EXIT_INSTR_OFFSETS
	.align		4
.L_12:
        /*0028*/ 	.byte	0x04, 0x1c
        /*002a*/ 	.short	(.L_14 - .L_13)


	//   ....[0]....
.L_13:
        /*002c*/ 	.word	0x00000090


	//----- nvinfo : EIATTR_SW_WAR
	.align		4
.L_14:
        /*0030*/ 	.byte	0x04, 0x36
        /*0032*/ 	.short	(.L_16 - .L_15)
.L_15:
        /*0034*/ 	.word	0x00000008
.L_16:


//--------------------- .nv.callgraph             --------------------------
	.section	.nv.callgraph,"",@"SHT_CUDA_CALLGRAPH"
	.align	4
	.sectionentsize	8
	.align		4
        /*0000*/ 	.word	0x00000000
	.align		4
        /*0004*/ 	.word	0xffffffff
	.align		4
        /*0008*/ 	.word	index@(_Z8mykernelv)
	.align		4
        /*000c*/ 	.word	index@(vprintf)
	.align		4
        /*0010*/ 	.word	0x00000000
	.align		4
        /*0014*/ 	.word	0xfffffffe
	.align		4
        /*0018*/ 	.word	0x00000000
	.align		4
        /*001c*/ 	.word	0xfffffffd
	.align		4
        /*0020*/ 	.word	0x00000000
	.align		4
        /*0024*/ 	.word	0xfffffffc


//--------------------- .nv.constant4             --------------------------
	.section	.nv.constant4,"a",@progbits
	.align	8
	.align		8
.nv.constant4:
        /*0000*/ 	.dword	vprintf
	.align		8
        /*0008*/ 	.dword	$str


//--------------------- .text._Z8mykernelv        --------------------------
	.section	.text._Z8mykernelv,"ax",@progbits
	.align	128
        .global         _Z8mykernelv
        .type           _Z8mykernelv,@function
        .size           _Z8mykernelv,(.L_x_2 - _Z8mykernelv)
        .other          _Z8mykernelv,@"STO_CUDA_ENTRY STV_DEFAULT"
_Z8mykernelv:
.text._Z8mykernelv:
[----:B------:R-:W0:Y:S01]  /*0000*/  LDC R1, c[0x0][0x37c] ;  /* 0x0000df00ff017b82 */ /* 0x000e220000000800 */
[----:B------:R-:W-:Y:S01]  /*0010*/  MOV R0, 0x0 ;  /* 0x0000000000007802 */ /* 0x000fe20000000f00 */
[----:B------:R-:W1:Y:S01]  /*0020*/  LDCU.64 UR4, c[0x4][0x8] ;  /* 0x01000100ff0477ac */ /* 0x000e620008000a00 */
[----:B------:R-:W-:-:S05]  /*0030*/  CS2R R6, SRZ ;  /* 0x0000000000067805 */ /* 0x000fca000001ff00 */
[----:B------:R2:W3:Y:S01]  /*0040*/  LDC.64 R2, c[0x4][R0] ;  /* 0x0100000000027b82 */ /* 0x0004e20000000a00 */
[----:B-1----:R-:W-:Y:S02]  /*0050*/  IMAD.U32 R4, RZ, RZ, UR4 ;  /* 0x00000004ff047e24 */ /* 0x002fe4000f8e00ff */
[----:B--2---:R-:W-:-:S07]  /*0060*/  IMAD.U32 R5, RZ, RZ, UR5 ;  /* 0x00000005ff057e24 */ /* 0x004fce000f8e00ff */
[----:B------:R-:W-:-:S07]  /*0070*/  LEPC R20, `(.L_x_0) ;  /* 0x000000001014794e */ /* 0x000fce0000000000 */
[----:B0--3--:R-:W-:Y:S05]  /*0080*/  CALL.ABS.NOINC R2 ;  /* 0x0000000002007343 */ /* 0x009fea0003c00000 */
.L_x_0:
[----:B------:R-:W-:Y:S05]  /*0090*/  EXIT ;  /* 0x000000000000794d */ /* 0x000fea0003800000 */
.L_x_1:
[----:B------:R-:W-:-:S00]  /*00a0*/  BRA `(.L_x_1) ;  /* 0xfffffffc00fc7947 */ /* 0x000fc0000383ffff */
[----:B------:R-:W-:-:S00]  /*00b0*/  NOP ;  /* 0x0000000000007918 */ /* 0x000fc00000000000 */
        /* <DEDUP_REMOVED lines=12> */
.L_x_2:


//--------------------- .nv.global.init           --------------------------
	.section	.nv.global.init,"aw",@progbits
.nv.global.init:
	.type		$str,@object
	.size		$str,(.L_0 - $str)
$str:
        /*0000*/ 	.byte	0x48, 0x65, 0x6c, 0x6c, 0x6f, 0x20, 0x77, 0x6f, 0x72, 0x6c, 0x64, 0x20, 0x66, 0x72, 0x6f, 0x6d
        /*0010*/ 	.byte	0x20, 0x64, 0x65, 0x76, 0x69, 0x63, 0x65, 0x21, 0x0a, 0x00
.L_0:


//--------------------- .nv.shared.reserved.0     --------------------------
	.section	.nv.shared.reserved.0,"aw",@nobits
	.weak		__nv_reservedSMEM_offset_0_alias
	.size		__nv_reservedSMEM_offset_0_alias, 0, 64
	.other		__nv_reservedSMEM_offset_0_alias,@"STO_CUDA_RESERVED_SHARED STV_DEFAULT"
__nv_reservedSMEM_offset_0_alias:
	.zero		0
	.zero		64


//--------------------- .nv.constant0._Z8mykernelv --------------------------
	.section	.nv.constant0._Z8mykernelv,"a",@progbits
	.sectionflags	@""
	.align	4
.nv.constant0._Z8mykernelv:
	.zero		896


//--------------------- SYMBOLS --------------------------

	.type		.nv.reservedSmem.offset0,@object
	.size		.nv.reservedSmem.offset0,0x4
	.type		vprintf,@function
